//
// Generated by NVIDIA NVVM Compiler
//
// Compiler Build ID: CL-36424714
// Cuda compilation tools, release 13.0, V13.0.88
// Based on NVVM 20.0.0
//

.version 9.0
.target sm_100
.address_size 64

	// .globl	_Z11sliding_gpuPKjPjjii

.visible .entry _Z11sliding_gpuPKjPjjii(
	.param .u64 .ptr .align 1 _Z11sliding_gpuPKjPjjii_param_0,
	.param .u64 .ptr .align 1 _Z11sliding_gpuPKjPjjii_param_1,
	.param .u32 _Z11sliding_gpuPKjPjjii_param_2,
	.param .u32 _Z11sliding_gpuPKjPjjii_param_3,
	.param .u32 _Z11sliding_gpuPKjPjjii_param_4
)
{
	.reg .pred 	%p<13>;
	.reg .b32 	%r<259>;
	.reg .b64 	%rd<123>;

	ld.param.u64 	%rd3, [_Z11sliding_gpuPKjPjjii_param_0];
	ld.param.u64 	%rd2, [_Z11sliding_gpuPKjPjjii_param_1];
	ld.param.u32 	%r52, [_Z11sliding_gpuPKjPjjii_param_2];
	ld.param.u32 	%r50, [_Z11sliding_gpuPKjPjjii_param_3];
	ld.param.u32 	%r51, [_Z11sliding_gpuPKjPjjii_param_4];
	cvta.to.global.u64 	%rd1, %rd3;
	mov.u32 	%r53, %ctaid.x;
	mov.u32 	%r54, %ntid.x;
	mul.lo.s32 	%r1, %r53, %r54;
	mov.u32 	%r2, %tid.x;
	add.s32 	%r3, %r1, %r2;
	add.s32 	%r4, %r51, %r50;
	setp.lt.u32 	%p1, %r3, %r4;
	sub.s32 	%r55, %r52, %r4;
	setp.ge.u32 	%p2, %r3, %r55;
	or.pred  	%p3, %p1, %p2;
	@%p3 bra 	$L__BB0_16;
	add.s32 	%r249, %r50, 1;
	setp.gt.u32 	%p4, %r249, %r4;
	mov.b32 	%r258, 0;
	@%p4 bra 	$L__BB0_15;
	add.s32 	%r59, %r249, %r51;
	add.s32 	%r60, %r50, 2;
	max.u32 	%r61, %r59, %r60;
	not.b32 	%r62, %r50;
	add.s32 	%r6, %r61, %r62;
	sub.s32 	%r63, %r61, %r50;
	add.s32 	%r64, %r63, -2;
	and.b32  	%r7, %r6, 15;
	setp.lt.u32 	%p5, %r64, 15;
	mov.b32 	%r258, 0;
	@%p5 bra 	$L__BB0_6;
	sub.s32 	%r66, %r3, %r50;
	add.s32 	%r243, %r66, -8;
	add.s32 	%r242, %r50, 8;
	and.b32  	%r67, %r6, -16;
	neg.s32 	%r241, %r67;
	add.s32 	%r68, %r2, %r50;
	add.s32 	%r240, %r68, %r1;
	mov.b32 	%r258, 0;
$L__BB0_4:
	.pragma "nounroll";
	add.s32 	%r69, %r243, 7;
	mul.wide.u32 	%rd4, %r69, 4;
	add.s64 	%rd5, %rd1, %rd4;
	ld.global.u32 	%r70, [%rd5];
	add.s32 	%r71, %r70, %r258;
	add.s32 	%r72, %r240, 1;
	mul.wide.u32 	%rd6, %r72, 4;
	add.s64 	%rd7, %rd1, %rd6;
	ld.global.u32 	%r73, [%rd7];
	add.s32 	%r74, %r71, %r73;
	add.s32 	%r75, %r243, 6;
	mul.wide.u32 	%rd8, %r75, 4;
	add.s64 	%rd9, %rd1, %rd8;
	ld.global.u32 	%r76, [%rd9];
	add.s32 	%r77, %r76, %r74;
	add.s32 	%r78, %r240, 2;
	mul.wide.u32 	%rd10, %r78, 4;
	add.s64 	%rd11, %rd1, %rd10;
	ld.global.u32 	%r79, [%rd11];
	add.s32 	%r80, %r77, %r79;
	add.s32 	%r81, %r243, 5;
	mul.wide.u32 	%rd12, %r81, 4;
	add.s64 	%rd13, %rd1, %rd12;
	ld.global.u32 	%r82, [%rd13];
	add.s32 	%r83, %r82, %r80;
	add.s32 	%r84, %r240, 3;
	mul.wide.u32 	%rd14, %r84, 4;
	add.s64 	%rd15, %rd1, %rd14;
	ld.global.u32 	%r85, [%rd15];
	add.s32 	%r86, %r83, %r85;
	add.s32 	%r87, %r243, 4;
	mul.wide.u32 	%rd16, %r87, 4;
	add.s64 	%rd17, %rd1, %rd16;
	ld.global.u32 	%r88, [%rd17];
	add.s32 	%r89, %r88, %r86;
	add.s32 	%r90, %r240, 4;
	mul.wide.u32 	%rd18, %r90, 4;
	add.s64 	%rd19, %rd1, %rd18;
	ld.global.u32 	%r91, [%rd19];
	add.s32 	%r92, %r89, %r91;
	add.s32 	%r93, %r243, 3;
	mul.wide.u32 	%rd20, %r93, 4;
	add.s64 	%rd21, %rd1, %rd20;
	ld.global.u32 	%r94, [%rd21];
	add.s32 	%r95, %r94, %r92;
	add.s32 	%r96, %r240, 5;
	mul.wide.u32 	%rd22, %r96, 4;
	add.s64 	%rd23, %rd1, %rd22;
	ld.global.u32 	%r97, [%rd23];
	add.s32 	%r98, %r95, %r97;
	add.s32 	%r99, %r243, 2;
	mul.wide.u32 	%rd24, %r99, 4;
	add.s64 	%rd25, %rd1, %rd24;
	ld.global.u32 	%r100, [%rd25];
	add.s32 	%r101, %r100, %r98;
	add.s32 	%r102, %r240, 6;
	mul.wide.u32 	%rd26, %r102, 4;
	add.s64 	%rd27, %rd1, %rd26;
	ld.global.u32 	%r103, [%rd27];
	add.s32 	%r104, %r101, %r103;
	add.s32 	%r105, %r243, 1;
	mul.wide.u32 	%rd28, %r105, 4;
	add.s64 	%rd29, %rd1, %rd28;
	ld.global.u32 	%r106, [%rd29];
	add.s32 	%r107, %r106, %r104;
	add.s32 	%r108, %r240, 7;
	mul.wide.u32 	%rd30, %r108, 4;
	add.s64 	%rd31, %rd1, %rd30;
	ld.global.u32 	%r109, [%rd31];
	add.s32 	%r110, %r107, %r109;
	add.s32 	%r111, %r243, -8;
	mul.wide.u32 	%rd32, %r243, 4;
	add.s64 	%rd33, %rd1, %rd32;
	ld.global.u32 	%r112, [%rd33];
	add.s32 	%r113, %r112, %r110;
	add.s32 	%r114, %r240, 8;
	mul.wide.u32 	%rd34, %r114, 4;
	add.s64 	%rd35, %rd1, %rd34;
	ld.global.u32 	%r115, [%rd35];
	add.s32 	%r116, %r113, %r115;
	add.s32 	%r117, %r243, -1;
	mul.wide.u32 	%rd36, %r117, 4;
	add.s64 	%rd37, %rd1, %rd36;
	ld.global.u32 	%r118, [%rd37];
	add.s32 	%r119, %r118, %r116;
	add.s32 	%r120, %r240, 9;
	mul.wide.u32 	%rd38, %r120, 4;
	add.s64 	%rd39, %rd1, %rd38;
	ld.global.u32 	%r121, [%rd39];
	add.s32 	%r122, %r119, %r121;
	add.s32 	%r123, %r243, -2;
	mul.wide.u32 	%rd40, %r123, 4;
	add.s64 	%rd41, %rd1, %rd40;
	ld.global.u32 	%r124, [%rd41];
	add.s32 	%r125, %r124, %r122;
	add.s32 	%r126, %r240, 10;
	mul.wide.u32 	%rd42, %r126, 4;
	add.s64 	%rd43, %rd1, %rd42;
	ld.global.u32 	%r127, [%rd43];
	add.s32 	%r128, %r125, %r127;
	add.s32 	%r129, %r243, -3;
	mul.wide.u32 	%rd44, %r129, 4;
	add.s64 	%rd45, %rd1, %rd44;
	ld.global.u32 	%r130, [%rd45];
	add.s32 	%r131, %r130, %r128;
	add.s32 	%r132, %r240, 11;
	mul.wide.u32 	%rd46, %r132, 4;
	add.s64 	%rd47, %rd1, %rd46;
	ld.global.u32 	%r133, [%rd47];
	add.s32 	%r134, %r131, %r133;
	add.s32 	%r135, %r243, -4;
	mul.wide.u32 	%rd48, %r135, 4;
	add.s64 	%rd49, %rd1, %rd48;
	ld.global.u32 	%r136, [%rd49];
	add.s32 	%r137, %r136, %r134;
	add.s32 	%r138, %r240, 12;
	mul.wide.u32 	%rd50, %r138, 4;
	add.s64 	%rd51, %rd1, %rd50;
	ld.global.u32 	%r139, [%rd51];
	add.s32 	%r140, %r137, %r139;
	add.s32 	%r141, %r243, -5;
	mul.wide.u32 	%rd52, %r141, 4;
	add.s64 	%rd53, %rd1, %rd52;
	ld.global.u32 	%r142, [%rd53];
	add.s32 	%r143, %r142, %r140;
	add.s32 	%r144, %r240, 13;
	mul.wide.u32 	%rd54, %r144, 4;
	add.s64 	%rd55, %rd1, %rd54;
	ld.global.u32 	%r145, [%rd55];
	add.s32 	%r146, %r143, %r145;
	add.s32 	%r147, %r243, -6;
	mul.wide.u32 	%rd56, %r147, 4;
	add.s64 	%rd57, %rd1, %rd56;
	ld.global.u32 	%r148, [%rd57];
	add.s32 	%r149, %r148, %r146;
	add.s32 	%r150, %r240, 14;
	mul.wide.u32 	%rd58, %r150, 4;
	add.s64 	%rd59, %rd1, %rd58;
	ld.global.u32 	%r151, [%rd59];
	add.s32 	%r152, %r149, %r151;
	add.s32 	%r153, %r243, -7;
	mul.wide.u32 	%rd60, %r153, 4;
	add.s64 	%rd61, %rd1, %rd60;
	ld.global.u32 	%r154, [%rd61];
	add.s32 	%r155, %r154, %r152;
	add.s32 	%r156, %r240, 15;
	mul.wide.u32 	%rd62, %r156, 4;
	add.s64 	%rd63, %rd1, %rd62;
	ld.global.u32 	%r157, [%rd63];
	add.s32 	%r158, %r155, %r157;
	mul.wide.u32 	%rd64, %r111, 4;
	add.s64 	%rd65, %rd1, %rd64;
	ld.global.u32 	%r159, [%rd65];
	add.s32 	%r160, %r159, %r158;
	add.s32 	%r240, %r240, 16;
	mul.wide.u32 	%rd66, %r240, 4;
	add.s64 	%rd67, %rd1, %rd66;
	ld.global.u32 	%r161, [%rd67];
	add.s32 	%r258, %r160, %r161;
	add.s32 	%r243, %r243, -16;
	add.s32 	%r242, %r242, 16;
	add.s32 	%r241, %r241, 16;
	setp.ne.s32 	%p6, %r241, 0;
	@%p6 bra 	$L__BB0_4;
	add.s32 	%r249, %r242, -7;
$L__BB0_6:
	setp.eq.s32 	%p7, %r7, 0;
	@%p7 bra 	$L__BB0_15;
	and.b32  	%r26, %r6, 7;
	setp.lt.u32 	%p8, %r7, 8;
	@%p8 bra 	$L__BB0_9;
	sub.s32 	%r163, %r3, %r249;
	mul.wide.u32 	%rd68, %r163, 4;
	add.s64 	%rd69, %rd1, %rd68;
	ld.global.u32 	%r164, [%rd69];
	add.s32 	%r165, %r164, %r258;
	add.s32 	%r166, %r249, %r3;
	mul.wide.u32 	%rd70, %r166, 4;
	add.s64 	%rd71, %rd1, %rd70;
	ld.global.u32 	%r167, [%rd71];
	add.s32 	%r168, %r165, %r167;
	not.b32 	%r169, %r249;
	add.s32 	%r170, %r3, %r169;
	mul.wide.u32 	%rd72, %r170, 4;
	add.s64 	%rd73, %rd1, %rd72;
	ld.global.u32 	%r171, [%rd73];
	add.s32 	%r172, %r171, %r168;
	add.s32 	%r173, %r166, 1;
	mul.wide.u32 	%rd74, %r173, 4;
	add.s64 	%rd75, %rd1, %rd74;
	ld.global.u32 	%r174, [%rd75];
	add.s32 	%r175, %r172, %r174;
	add.s32 	%r176, %r163, -2;
	mul.wide.u32 	%rd76, %r176, 4;
	add.s64 	%rd77, %rd1, %rd76;
	ld.global.u32 	%r177, [%rd77];
	add.s32 	%r178, %r177, %r175;
	add.s32 	%r179, %r166, 2;
	mul.wide.u32 	%rd78, %r179, 4;
	add.s64 	%rd79, %rd1, %rd78;
	ld.global.u32 	%r180, [%rd79];
	add.s32 	%r181, %r178, %r180;
	add.s32 	%r182, %r163, -3;
	mul.wide.u32 	%rd80, %r182, 4;
	add.s64 	%rd81, %rd1, %rd80;
	ld.global.u32 	%r183, [%rd81];
	add.s32 	%r184, %r183, %r181;
	add.s32 	%r185, %r166, 3;
	mul.wide.u32 	%rd82, %r185, 4;
	add.s64 	%rd83, %rd1, %rd82;
	ld.global.u32 	%r186, [%rd83];
	add.s32 	%r187, %r184, %r186;
	add.s32 	%r188, %r163, -4;
	mul.wide.u32 	%rd84, %r188, 4;
	add.s64 	%rd85, %rd1, %rd84;
	ld.global.u32 	%r189, [%rd85];
	add.s32 	%r190, %r189, %r187;
	add.s32 	%r191, %r166, 4;
	mul.wide.u32 	%rd86, %r191, 4;
	add.s64 	%rd87, %rd1, %rd86;
	ld.global.u32 	%r192, [%rd87];
	add.s32 	%r193, %r190, %r192;
	add.s32 	%r194, %r163, -5;
	mul.wide.u32 	%rd88, %r194, 4;
	add.s64 	%rd89, %rd1, %rd88;
	ld.global.u32 	%r195, [%rd89];
	add.s32 	%r196, %r195, %r193;
	add.s32 	%r197, %r166, 5;
	mul.wide.u32 	%rd90, %r197, 4;
	add.s64 	%rd91, %rd1, %rd90;
	ld.global.u32 	%r198, [%rd91];
	add.s32 	%r199, %r196, %r198;
	add.s32 	%r200, %r163, -6;
	mul.wide.u32 	%rd92, %r200, 4;
	add.s64 	%rd93, %rd1, %rd92;
	ld.global.u32 	%r201, [%rd93];
	add.s32 	%r202, %r201, %r199;
	add.s32 	%r203, %r166, 6;
	mul.wide.u32 	%rd94, %r203, 4;
	add.s64 	%rd95, %rd1, %rd94;
	ld.global.u32 	%r204, [%rd95];
	add.s32 	%r205, %r202, %r204;
	add.s32 	%r206, %r163, -7;
	mul.wide.u32 	%rd96, %r206, 4;
	add.s64 	%rd97, %rd1, %rd96;
	ld.global.u32 	%r207, [%rd97];
	add.s32 	%r208, %r207, %r205;
	add.s32 	%r209, %r166, 7;
	mul.wide.u32 	%rd98, %r209, 4;
	add.s64 	%rd99, %rd1, %rd98;
	ld.global.u32 	%r210, [%rd99];
	add.s32 	%r258, %r208, %r210;
	add.s32 	%r249, %r249, 8;
$L__BB0_9:
	setp.eq.s32 	%p9, %r26, 0;
	@%p9 bra 	$L__BB0_15;
	and.b32  	%r32, %r6, 3;
	setp.lt.u32 	%p10, %r26, 4;
	@%p10 bra 	$L__BB0_12;
	sub.s32 	%r212, %r3, %r249;
	mul.wide.u32 	%rd100, %r212, 4;
	add.s64 	%rd101, %rd1, %rd100;
	ld.global.u32 	%r213, [%rd101];
	add.s32 	%r214, %r213, %r258;
	add.s32 	%r215, %r249, %r3;
	mul.wide.u32 	%rd102, %r215, 4;
	add.s64 	%rd103, %rd1, %rd102;
	ld.global.u32 	%r216, [%rd103];
	add.s32 	%r217, %r214, %r216;
	not.b32 	%r218, %r249;
	add.s32 	%r219, %r3, %r218;
	mul.wide.u32 	%rd104, %r219, 4;
	add.s64 	%rd105, %rd1, %rd104;
	ld.global.u32 	%r220, [%rd105];
	add.s32 	%r221, %r220, %r217;
	add.s32 	%r222, %r215, 1;
	mul.wide.u32 	%rd106, %r222, 4;
	add.s64 	%rd107, %rd1, %rd106;
	ld.global.u32 	%r223, [%rd107];
	add.s32 	%r224, %r221, %r223;
	add.s32 	%r225, %r212, -2;
	mul.wide.u32 	%rd108, %r225, 4;
	add.s64 	%rd109, %rd1, %rd108;
	ld.global.u32 	%r226, [%rd109];
	add.s32 	%r227, %r226, %r224;
	add.s32 	%r228, %r215, 2;
	mul.wide.u32 	%rd110, %r228, 4;
	add.s64 	%rd111, %rd1, %rd110;
	ld.global.u32 	%r229, [%rd111];
	add.s32 	%r230, %r227, %r229;
	add.s32 	%r231, %r212, -3;
	mul.wide.u32 	%rd112, %r231, 4;
	add.s64 	%rd113, %rd1, %rd112;
	ld.global.u32 	%r232, [%rd113];
	add.s32 	%r233, %r232, %r230;
	add.s32 	%r234, %r215, 3;
	mul.wide.u32 	%rd114, %r234, 4;
	add.s64 	%rd115, %rd1, %rd114;
	ld.global.u32 	%r235, [%rd115];
	add.s32 	%r258, %r233, %r235;
	add.s32 	%r249, %r249, 4;
$L__BB0_12:
	setp.eq.s32 	%p11, %r32, 0;
	@%p11 bra 	$L__BB0_15;
	add.s32 	%r236, %r2, %r249;
	add.s32 	%r256, %r236, %r1;
	sub.s32 	%r255, %r3, %r249;
	neg.s32 	%r254, %r32;
$L__BB0_14:
	.pragma "nounroll";
	mul.wide.u32 	%rd116, %r255, 4;
	add.s64 	%rd117, %rd1, %rd116;
	ld.global.u32 	%r237, [%rd117];
	add.s32 	%r238, %r237, %r258;
	mul.wide.u32 	%rd118, %r256, 4;
	add.s64 	%rd119, %rd1, %rd118;
	ld.global.u32 	%r239, [%rd119];
	add.s32 	%r258, %r238, %r239;
	add.s32 	%r256, %r256, 1;
	add.s32 	%r255, %r255, -1;
	add.s32 	%r254, %r254, 1;
	setp.ne.s32 	%p12, %r254, 0;
	@%p12 bra 	$L__BB0_14;
$L__BB0_15:
	cvta.to.global.u64 	%rd120, %rd2;
	mul.wide.u32 	%rd121, %r3, 4;
	add.s64 	%rd122, %rd120, %rd121;
	st.global.u32 	[%rd122], %r258;
$L__BB0_16:
	ret;

}


// ===== COMPILED SASS (sm_100) =====

	.target	sm_100

	.elftype	@"ET_EXEC"


//--------------------- .note.nv.tkinfo           --------------------------
	.section	.note.nv.tkinfo,"",@"SHT_NOTE"
	.sectionflags	@"SHF_NOTE_NV_TKINFO"
	.tkinfo
        /*0018*/ 	.word	0x00000002
        /*0030*/ 	.string	""
        /*0030*/ 	.string	"ptxas"
        /*0030*/ 	.string	"Cuda compilation tools, release 13.0, V13.0.88"
        /*0030*/ 	.string	"Build cuda_13.0.r13.0/compiler.36424714_0"
        /*0030*/ 	.string	"-arch sm_100 -m 64 "



//--------------------- .note.nv.cuinfo           --------------------------
	.section	.note.nv.cuinfo,"",@"SHT_NOTE"
	.sectionflags	@"SHF_NOTE_NV_CUINFO"
        /*0018*/ 	.short	0x0002
        /*001a*/ 	.short	0x0064
        /*001c*/ 	.short	0x0082
	.zero		2


//--------------------- .nv.info                  --------------------------
	.section	.nv.info,"",@"SHT_CUDA_INFO"
	.align	4


	//----- nvinfo : EIATTR_REGCOUNT
	.align		4
        /*0000*/ 	.byte	0x04, 0x2f
        /*0002*/ 	.short	(.L_1 - .L_0)
	.align		4
.L_0:
        /*0004*/ 	.word	index@(_Z11sliding_gpuPKjPjjii)
        /*0008*/ 	.word	0x00000020


	//----- nvinfo : EIATTR_FRAME_SIZE
	.align		4
.L_1:
        /*000c*/ 	.byte	0x04, 0x11
        /*000e*/ 	.short	(.L_3 - .L_2)
	.align		4
.L_2:
        /*0010*/ 	.word	index@(_Z11sliding_gpuPKjPjjii)
        /*0014*/ 	.word	0x00000000


	//----- nvinfo : EIATTR_MIN_STACK_SIZE
	.align		4
.L_3:
        /*0018*/ 	.byte	0x04, 0x12
        /*001a*/ 	.short	(.L_5 - .L_4)
	.align		4
.L_4:
        /*001c*/ 	.word	index@(_Z11sliding_gpuPKjPjjii)
        /*0020*/ 	.word	0x00000000
.L_5:


//--------------------- .nv.compat                --------------------------
	.section	.nv.compat,"",@"SHT_CUDA_COMPAT_INFO"
	.align	4
        /*0000*/ 	.byte	0x02, 0x09, 0x00, 0x00, 0x02, 0x02, 0x01, 0x00, 0x02, 0x05, 0x05, 0x00, 0x03, 0x07, 0x01, 0x01
        /*0010*/ 	.byte	0x02, 0x03, 0x00, 0x00, 0x02, 0x06, 0x01, 0x00, 0x04, 0x0b, 0x08, 0x00, 0x09, 0x00, 0x00, 0x00
        /*0020*/ 	.byte	0x00, 0x00, 0x00, 0x00


//--------------------- .nv.info._Z11sliding_gpuPKjPjjii --------------------------
	.section	.nv.info._Z11sliding_gpuPKjPjjii,"",@"SHT_CUDA_INFO"
	.sectionflags	@""
	.align	4


	//----- nvinfo : EIATTR_CUDA_API_VERSION
	.align		4
        /*0000*/ 	.byte	0x04, 0x37
        /*0002*/ 	.short	(.L_7 - .L_6)
.L_6:
        /*0004*/ 	.word	0x00000082


	//----- nvinfo : EIATTR_KPARAM_INFO
	.align		4
.L_7:
        /*0008*/ 	.byte	0x04, 0x17
        /*000a*/ 	.short	(.L_9 - .L_8)
.L_8:
        /*000c*/ 	.word	0x00000000
        /*0010*/ 	.short	0x0004
        /*0012*/ 	.short	0x0018
        /*0014*/ 	.byte	0x00, 0xf0, 0x11, 0x00


	//----- nvinfo : EIATTR_KPARAM_INFO
	.align		4
.L_9:
        /*0018*/ 	.byte	0x04, 0x17
        /*001a*/ 	.short	(.L_11 - .L_10)
.L_10:
        /*001c*/ 	.word	0x00000000
        /*0020*/ 	.short	0x0003
        /*0022*/ 	.short	0x0014
        /*0024*/ 	.byte	0x00, 0xf0, 0x11, 0x00


	//----- nvinfo : EIATTR_KPARAM_INFO
	.align		4
.L_11:
        /*0028*/ 	.byte	0x04, 0x17
        /*002a*/ 	.short	(.L_13 - .L_12)
.L_12:
        /*002c*/ 	.word	0x00000000
        /*0030*/ 	.short	0x0002
        /*0032*/ 	.short	0x0010
        /*0034*/ 	.byte	0x00, 0xf0, 0x11, 0x00


	//----- nvinfo : EIATTR_KPARAM_INFO
	.align		4
.L_13:
        /*0038*/ 	.byte	0x04, 0x17
        /*003a*/ 	.short	(.L_15 - .L_14)
.L_14:
        /*003c*/ 	.word	0x00000000
        /*0040*/ 	.short	0x0001
        /*0042*/ 	.short	0x0008
        /*0044*/ 	.byte	0x00, 0xf5, 0x21, 0x00


	//----- nvinfo : EIATTR_KPARAM_INFO
	.align		4
.L_15:
        /*0048*/ 	.byte	0x04, 0x17
        /*004a*/ 	.short	(.L_17 - .L_16)
.L_16:
        /*004c*/ 	.word	0x00000000
        /*0050*/ 	.short	0x0000
        /*0052*/ 	.short	0x0000
        /*0054*/ 	.byte	0x00, 0xf5, 0x21, 0x00


	//----- nvinfo : EIATTR_SPARSE_MMA_MASK
	.align		4
.L_17:
        /*0058*/ 	.byte	0x03, 0x50
        /*005a*/ 	.short	0x0000


	//----- nvinfo : EIATTR_MAXREG_COUNT
	.align		4
        /*005c*/ 	.byte	0x03, 0x1b
        /*005e*/ 	.short	0x00ff


	//----- nvinfo : EIATTR_MERCURY_ISA_VERSION
	.align		4
        /*0060*/ 	.byte	0x03, 0x5f
        /*0062*/ 	.short	0x0101


	//----- nvinfo : EIATTR_VRC_CTA_INIT_COUNT
	.align		4
        /*0064*/ 	.byte	0x02, 0x4a
	.zero		1
	.zero		1


	//----- nvinfo : EIATTR_EXIT_INSTR_OFFSETS
	.align		4
        /*0068*/ 	.byte	0x04, 0x1c
        /*006a*/ 	.short	(.L_19 - .L_18)


	//   ....[0]....
.L_18:
        /*006c*/ 	.word	0x000000c0


	//   ....[1]....
        /*0070*/ 	.word	0x000010e0


	//----- nvinfo : EIATTR_CBANK_PARAM_SIZE
	.align		4
.L_19:
        /*0074*/ 	.byte	0x03, 0x19
        /*0076*/ 	.short	0x001c


	//----- nvinfo : EIATTR_PARAM_CBANK
	.align		4
        /*0078*/ 	.byte	0x04, 0x0a
        /*007a*/ 	.short	(.L_21 - .L_20)
	.align		4
.L_20:
        /*007c*/ 	.word	index@(.nv.constant0._Z11sliding_gpuPKjPjjii)
        /*0080*/ 	.short	0x0380
        /*0082*/ 	.short	0x001c


	//----- nvinfo : EIATTR_SW_WAR
	.align		4
.L_21:
        /*0084*/ 	.byte	0x04, 0x36
        /*0086*/ 	.short	(.L_23 - .L_22)
.L_22:
        /*0088*/ 	.word	0x00000008
.L_23:


//--------------------- .nv.callgraph             --------------------------
	.section	.nv.callgraph,"",@"SHT_CUDA_CALLGRAPH"
	.align	4
	.sectionentsize	8
	.align		4
        /*0000*/ 	.word	0x00000000
	.align		4
        /*0004*/ 	.word	0xffffffff
	.align		4
        /*0008*/ 	.word	0x00000000
	.align		4
        /*000c*/ 	.word	0xfffffffe
	.align		4
        /*0010*/ 	.word	0x00000000
	.align		4
        /*0014*/ 	.word	0xfffffffd
	.align		4
        /*0018*/ 	.word	0x00000000
	.align		4
        /*001c*/ 	.word	0xfffffffc


//--------------------- .text._Z11sliding_gpuPKjPjjii --------------------------
	.section	.text._Z11sliding_gpuPKjPjjii,"ax",@progbits
	.align	128
        .global         _Z11sliding_gpuPKjPjjii
        .type           _Z11sliding_gpuPKjPjjii,@function
        .size           _Z11sliding_gpuPKjPjjii,(.L_x_7 - _Z11sliding_gpuPKjPjjii)
        .other          _Z11sliding_gpuPKjPjjii,@"STO_CUDA_ENTRY STV_DEFAULT"
_Z11sliding_gpuPKjPjjii:
.text._Z11sliding_gpuPKjPjjii:
[----:B------:R-:W-:Y:S01]  /*0000*/  LDC R1, c[0x0][0x37c] ;  /* 0x0000df00ff017b82 */ /* 0x000fe20000000800 */
[----:B------:R-:W0:Y:S07]  /*0010*/  S2R R0, SR_TID.X ;  /* 0x0000000000007919 */ /* 0x000e2e0000002100 */
[----:B------:R-:W1:Y:S01]  /*0020*/  S2UR UR4, SR_CTAID.X ;  /* 0x00000000000479c3 */ /* 0x000e620000002500 */
[----:B------:R-:W1:Y:S01]  /*0030*/  LDCU UR5, c[0x0][0x360] ;  /* 0x00006c00ff0577ac */ /* 0x000e620008000800 */
[----:B------:R-:W2:Y:S06]  /*0040*/  LDCU UR8, c[0x0][0x398] ;  /* 0x00007300ff0877ac */ /* 0x000eac0008000800 */
[----:B------:R-:W2:Y:S01]  /*0050*/  LDC.64 R8, c[0x0][0x390] ;  /* 0x0000e400ff087b82 */ /* 0x000ea20000000a00 */
[----:B-1----:R-:W-:-:S06]  /*0060*/  UIMAD UR4, UR4, UR5, URZ ;  /* 0x00000005040472a4 */ /* 0x002fcc000f8e02ff */
[----:B0-----:R-:W-:Y:S01]  /*0070*/  VIADD R2, R0, UR4 ;  /* 0x0000000400027c36 */ /* 0x001fe20008000000 */
[----:B--2---:R-:W-:-:S04]  /*0080*/  IADD3 R3, PT, PT, R9, UR8, RZ ;  /* 0x0000000809037c10 */ /* 0x004fc8000fffe0ff */
[----:B------:R-:W-:-:S04]  /*0090*/  IADD3 R5, PT, PT, -R3, R8, RZ ;  /* 0x0000000803057210 */ /* 0x000fc80007ffe1ff */
[----:B------:R-:W-:-:S04]  /*00a0*/  ISETP.GE.U32.AND P0, PT, R2, R5, PT ;  /* 0x000000050200720c */ /* 0x000fc80003f06070 */
[----:B------:R-:W-:-:S13]  /*00b0*/  ISETP.LT.U32.OR P0, PT, R2, R3, P0 ;  /* 0x000000030200720c */ /* 0x000fda0000701470 */
[----:B------:R-:W-:Y:S05]  /*00c0*/  @P0 EXIT ;  /* 0x000000000000094d */ /* 0x000fea0003800000 */
[----:B------:R-:W-:Y:S01]  /*00d0*/  VIADD R5, R9, 0x1 ;  /* 0x0000000109057836 */ /* 0x000fe20000000000 */
[----:B------:R-:W0:Y:S01]  /*00e0*/  LDCU.64 UR6, c[0x0][0x358] ;  /* 0x00006b00ff0677ac */ /* 0x000e220008000a00 */
[----:B------:R-:W-:-:S03]  /*00f0*/  HFMA2 R6, -RZ, RZ, 0, 0 ;  /* 0x00000000ff067431 */ /* 0x000fc600000001ff */
[----:B------:R-:W-:-:S13]  /*0100*/  ISETP.GT.U32.AND P0, PT, R5, R3, PT ;  /* 0x000000030500720c */ /* 0x000fda0003f04070 */
[----:B------:R-:W-:Y:S05]  /*0110*/  @P0 BRA `(.L_x_0) ;  /* 0x0000000c00e40947 */ /* 0x000fea0003800000 */
[----:B------:R-:W-:Y:S01]  /*0120*/  VIADD R4, R9, 0x2 ;  /* 0x0000000209047836 */ /* 0x000fe20000000000 */
[----:B------:R-:W-:-:S04]  /*0130*/  LOP3.LUT R3, RZ, R9, RZ, 0x33, !PT ;  /* 0x00000009ff037212 */ /* 0x000fc800078e33ff */
[----:B------:R-:W-:-:S04]  /*0140*/  VIADDMNMX.U32 R4, R5, UR8, R4, !PT ;  /* 0x0000000805047c46 */ /* 0x000fc8000f800004 */
[C---:B------:R-:W-:Y:S02]  /*0150*/  IADD3 R6, PT, PT, R4.reuse, -0x2, -R9 ;  /* 0xfffffffe04067810 */ /* 0x040fe40007ffe809 */
[----:B------:R-:W-:Y:S02]  /*0160*/  IADD3 R4, PT, PT, R4, R3, RZ ;  /* 0x0000000304047210 */ /* 0x000fe40007ffe0ff */
[----:B------:R-:W-:Y:S01]  /*0170*/  ISETP.GE.U32.AND P0, PT, R6, 0xf, PT ;  /* 0x0000000f0600780c */ /* 0x000fe20003f06070 */
[----:B------:R-:W-:Y:S01]  /*0180*/  IMAD.MOV.U32 R6, RZ, RZ, RZ ;  /* 0x000000ffff067224 */ /* 0x000fe200078e00ff */
[----:B------:R-:W-:-:S11]  /*0190*/  LOP3.LUT R7, R4, 0xf, RZ, 0xc0, !PT ;  /* 0x0000000f04077812 */ /* 0x000fd600078ec0ff */
[----:B------:R-:W-:Y:S05]  /*01a0*/  @!P0 BRA `(.L_x_1) ;  /* 0x0000000400f08947 */ /* 0x000fea0003800000 */
[----:B------:R-:W-:Y:S01]  /*01b0*/  LOP3.LUT R5, R4, 0xfffffff0, RZ, 0xc0, !PT ;  /* 0xfffffff004057812 */ /* 0x000fe200078ec0ff */
[----:B------:R-:W-:Y:S01]  /*01c0*/  IMAD.MOV.U32 R6, RZ, RZ, RZ ;  /* 0x000000ffff067224 */ /* 0x000fe200078e00ff */
[----:B------:R-:W-:Y:S02]  /*01d0*/  IADD3 R3, PT, PT, R2, -0x8, -R9 ;  /* 0xfffffff802037810 */ /* 0x000fe40007ffe809 */
[C---:B------:R-:W-:Y:S02]  /*01e0*/  IADD3 R8, PT, PT, R9.reuse, 0x8, RZ ;  /* 0x0000000809087810 */ /* 0x040fe40007ffe0ff */
[----:B------:R-:W-:Y:S02]  /*01f0*/  IADD3 R12, PT, PT, R9, UR4, R0 ;  /* 0x00000004090c7c10 */ /* 0x000fe4000fffe000 */
[----:B------:R-:W-:-:S07]  /*0200*/  IADD3 R5, PT, PT, -R5, RZ, RZ ;  /* 0x000000ff05057210 */ /* 0x000fce0007ffe1ff */
.L_x_2:
[----:B------:R-:W1:Y:S01]  /*0210*/  LDC.64 R14, c[0x0][0x380] ;  /* 0x0000e000ff0e7b82 */ /* 0x000e620000000a00 */
[C---:B------:R-:W-:Y:S01]  /*0220*/  IADD3 R23, PT, PT, R12.reuse, 0x1, RZ ;  /* 0x000000010c177810 */ /* 0x040fe20007ffe0ff */
[C---:B------:R-:W-:Y:S01]  /*0230*/  VIADD R19, R3.reuse, 0x7 ;  /* 0x0000000703137836 */ /* 0x040fe20000000000 */
[----:B------:R-:W-:Y:S01]  /*0240*/  IADD3 R25, PT, PT, R12, 0x2, RZ ;  /* 0x000000020c197810 */ /* 0x000fe20007ffe0ff */
[----:B------:R-:W-:Y:S02]  /*0250*/  VIADD R29, R3, 0x6 ;  /* 0x00000006031d7836 */ /* 0x000fe40000000000 */
[----:B-1----:R-:W-:-:S04]  /*0260*/  IMAD.WIDE.U32 R22, R23, 0x4, R14 ;  /* 0x0000000417167825 */ /* 0x002fc800078e000e */
[--C-:B------:R-:W-:Y:S02]  /*0270*/  IMAD.WIDE.U32 R18, R19, 0x4, R14.reuse ;  /* 0x0000000413127825 */ /* 0x100fe400078e000e */
[----:B0-----:R-:W2:Y:S04]  /*0280*/  LDG.E R23, desc[UR6][R22.64] ;  /* 0x0000000616177981 */ /* 0x001ea8000c1e1900 */
[----:B------:R-:W2:Y:S01]  /*0290*/  LDG.E R16, desc[UR6][R18.64] ;  /* 0x0000000612107981 */ /* 0x000ea2000c1e1900 */
[----:B------:R-:W-:-:S04]  /*02a0*/  IMAD.WIDE.U32 R28, R29, 0x4, R14 ;  /* 0x000000041d1c7825 */ /* 0x000fc800078e000e */
[--C-:B------:R-:W-:Y:S02]  /*02b0*/  IMAD.WIDE.U32 R24, R25, 0x4, R14.reuse ;  /* 0x0000000419187825 */ /* 0x100fe400078e000e */
[----:B------:R0:W3:Y:S04]  /*02c0*/  LDG.E R28, desc[UR6][R28.64] ;  /* 0x000000061c1c7981 */ /* 0x0000e8000c1e1900 */
[----:B------:R1:W3:Y:S01]  /*02d0*/  LDG.E R17, desc[UR6][R24.64] ;  /* 0x0000000618117981 */ /* 0x0002e2000c1e1900 */
[----:B------:R-:W-:Y:S01]  /*02e0*/  VIADD R11, R3, 0x5 ;  /* 0x00000005030b7836 */ /* 0x000fe20000000000 */
[C---:B------:R-:W-:Y:S02]  /*02f0*/  IADD3 R21, PT, PT, R12.reuse, 0x3, RZ ;  /* 0x000000030c157810 */ /* 0x040fe40007ffe0ff */
[C---:B------:R-:W-:Y:S01]  /*0300*/  IADD3 R27, PT, PT, R12.reuse, 0x4, RZ ;  /* 0x000000040c1b7810 */ /* 0x040fe20007ffe0ff */
[----:B------:R-:W-:Y:S01]  /*0310*/  IMAD.WIDE.U32 R10, R11, 0x4, R14 ;  /* 0x000000040b0a7825 */ /* 0x000fe200078e000e */
[----:B0-----:R-:W-:-:S03]  /*0320*/  IADD3 R29, PT, PT, R12, 0x5, RZ ;  /* 0x000000050c1d7810 */ /* 0x001fc60007ffe0ff */
[--C-:B------:R-:W-:Y:S02]  /*0330*/  IMAD.WIDE.U32 R20, R21, 0x4, R14.reuse ;  /* 0x0000000415147825 */ /* 0x100fe400078e000e */
[----:B------:R-:W4:Y:S02]  /*0340*/  LDG.E R10, desc[UR6][R10.64] ;  /* 0x000000060a0a7981 */ /* 0x000f24000c1e1900 */
[C---:B------:R-:W-:Y:S02]  /*0350*/  VIADD R19, R3.reuse, 0x4 ;  /* 0x0000000403137836 */ /* 0x040fe40000000000 */
[----:B------:R-:W-:Y:S01]  /*0360*/  VIADD R22, R3, 0x3 ;  /* 0x0000000303167836 */ /* 0x000fe20000000000 */
[----:B------:R0:W4:Y:S01]  /*0370*/  LDG.E R13, desc[UR6][R20.64] ;  /* 0x00000006140d7981 */ /* 0x000122000c1e1900 */
[----:B------:R-:W-:-:S04]  /*0380*/  IMAD.WIDE.U32 R26, R27, 0x4, R14 ;  /* 0x000000041b1a7825 */ /* 0x000fc800078e000e */
[--C-:B------:R-:W-:Y:S02]  /*0390*/  IMAD.WIDE.U32 R18, R19, 0x4, R14.reuse ;  /* 0x0000000413127825 */ /* 0x100fe400078e000e */
[----:B------:R-:W5:Y:S02]  /*03a0*/  LDG.E R26, desc[UR6][R26.64] ;  /* 0x000000061a1a7981 */ /* 0x000f64000c1e1900 */
[--C-:B-1----:R-:W-:Y:S01]  /*03b0*/  IMAD.WIDE.U32 R24, R22, 0x4, R14.reuse ;  /* 0x0000000416187825 */ /* 0x102fe200078e000e */
[----:B------:R-:W-:Y:S01]  /*03c0*/  IADD3 R22, PT, PT, R12, 0x6, RZ ;  /* 0x000000060c167810 */ /* 0x000fe20007ffe0ff */
[----:B------:R1:W5:Y:S02]  /*03d0*/  LDG.E R11, desc[UR6][R18.64] ;  /* 0x00000006120b7981 */ /* 0x000364000c1e1900 */
[----:B------:R-:W-:Y:S02]  /*03e0*/  VIADD R9, R3, 0x2 ;  /* 0x0000000203097836 */ /* 0x000fe40000000000 */
[----:B0-----:R-:W-:Y:S01]  /*03f0*/  IMAD.WIDE.U32 R20, R29, 0x4, R14 ;  /* 0x000000041d147825 */ /* 0x001fe200078e000e */
[----:B------:R-:W5:Y:S03]  /*0400*/  LDG.E R24, desc[UR6][R24.64] ;  /* 0x0000000618187981 */ /* 0x000f66000c1e1900 */
[----:B------:R-:W-:-:S02]  /*0410*/  VIADD R29, R3, 0x1 ;  /* 0x00000001031d7836 */ /* 0x000fc40000000000 */
[--C-:B-1----:R-:W-:Y:S01]  /*0420*/  IMAD.WIDE.U32 R18, R9, 0x4, R14.reuse ;  /* 0x0000000409127825 */ /* 0x102fe200078e000e */
[----:B------:R0:W5:Y:S04]  /*0430*/  LDG.E R25, desc[UR6][R20.64] ;  /* 0x0000000614197981 */ /* 0x000168000c1e1900 */
[----:B------:R1:W5:Y:S01]  /*0440*/  LDG.E R9, desc[UR6][R18.64] ;  /* 0x0000000612097981 */ /* 0x000362000c1e1900 */
[----:B0-----:R-:W-:-:S04]  /*0450*/  IMAD.WIDE.U32 R20, R29, 0x4, R14 ;  /* 0x000000041d147825 */ /* 0x001fc800078e000e */
[----:B-1----:R-:W-:Y:S01]  /*0460*/  VIADD R19, R12, 0x8 ;  /* 0x000000080c137836 */ /* 0x002fe20000000000 */
[----:B--2---:R-:W-:Y:S01]  /*0470*/  IADD3 R16, PT, PT, R23, R16, R6 ;  /* 0x0000001017107210 */ /* 0x004fe20007ffe006 */
[----:B------:R-:W-:Y:S01]  /*0480*/  IMAD.WIDE.U32 R22, R22, 0x4, R14 ;  /* 0x0000000416167825 */ /* 0x000fe200078e000e */
[----:B------:R-:W-:-:S04]  /*0490*/  IADD3 R6, PT, PT, R12, 0x7, RZ ;  /* 0x000000070c067810 */ /* 0x000fc80007ffe0ff */
[----:B------:R0:W2:Y:S01]  /*04a0*/  LDG.E R29, desc[UR6][R22.64] ;  /* 0x00000006161d7981 */ /* 0x0000a2000c1e1900 */
[----:B---3--:R-:W-:Y:S01]  /*04b0*/  IADD3 R28, PT, PT, R17, R28, R16 ;  /* 0x0000001c111c7210 */ /* 0x008fe20007ffe010 */
[--C-:B0-----:R-:W-:Y:S02]  /*04c0*/  IMAD.WIDE.U32 R22, R6, 0x4, R14.reuse ;  /* 0x0000000406167825 */ /* 0x101fe400078e000e */
[----:B------:R0:W3:Y:S02]  /*04d0*/  LDG.E R6, desc[UR6][R20.64] ;  /* 0x0000000614067981 */ /* 0x0000e4000c1e1900 */
[--C-:B------:R-:W-:Y:S02]  /*04e0*/  IMAD.WIDE.U32 R16, R19, 0x4, R14.reuse ;  /* 0x0000000413107825 */ /* 0x100fe400078e000e */
[----:B------:R1:W3:Y:S02]  /*04f0*/  LDG.E R27, desc[UR6][R22.64] ;  /* 0x00000006161b7981 */ /* 0x0002e4000c1e1900 */
[----:B------:R-:W-:-:S02]  /*0500*/  IMAD.WIDE.U32 R18, R3, 0x4, R14 ;  /* 0x0000000403127825 */ /* 0x000fc400078e000e */
[----:B------:R-:W3:Y:S01]  /*0510*/  LDG.E R16, desc[UR6][R16.64] ;  /* 0x0000000610107981 */ /* 0x000ee2000c1e1900 */
[----:B0-----:R-:W-:-:S03]  /*0520*/  IADD3 R21, PT, PT, R3, -0x1, RZ ;  /* 0xffffffff03157810 */ /* 0x001fc60007ffe0ff */
[----:B------:R-:W3:Y:S01]  /*0530*/  LDG.E R19, desc[UR6][R18.64] ;  /* 0x0000000612137981 */ /* 0x000ee2000c1e1900 */
[----:B-1----:R-:W-:Y:S02]  /*0540*/  VIADD R23, R12, 0x9 ;  /* 0x000000090c177836 */ /* 0x002fe40000000000 */
[----:B------:R-:W-:-:S04]  /*0550*/  IMAD.WIDE.U32 R20, R21, 0x4, R14 ;  /* 0x0000000415147825 */ /* 0x000fc800078e000e */
[----:B------:R-:W-:Y:S02]  /*0560*/  IMAD.WIDE.U32 R22, R23, 0x4, R14 ;  /* 0x0000000417167825 */ /* 0x000fe400078e000e */
[----:B------:R-:W3:Y:S04]  /*0570*/  LDG.E R20, desc[UR6][R20.64] ;  /* 0x0000000614147981 */ /* 0x000ee8000c1e1900 */
[----:B------:R0:W3:Y:S01]  /*0580*/  LDG.E R17, desc[UR6][R22.64] ;  /* 0x0000000616117981 */ /* 0x0000e2000c1e1900 */
[----:B----4-:R-:W-:Y:S01]  /*0590*/  IADD3 R10, PT, PT, R13, R10, R28 ;  /* 0x0000000a0d0a7210 */ /* 0x010fe20007ffe01c */
[----:B------:R-:W-:Y:S01]  /*05a0*/  VIADD R28, R12, 0xa ;  /* 0x0000000a0c1c7836 */ /* 0x000fe20000000000 */
[----:B------:R-:W-:Y:S02]  /*05b0*/  IADD3 R13, PT, PT, R3, -0x2, RZ ;  /* 0xfffffffe030d7810 */ /* 0x000fe40007ffe0ff */
[----:B-----5:R-:W-:Y:S01]  /*05c0*/  IADD3 R26, PT, PT, R26, R11, R10 ;  /* 0x0000000b1a1a7210 */ /* 0x020fe20007ffe00a */
[----:B------:R-:W-:-:S03]  /*05d0*/  IMAD.WIDE.U32 R10, R28, 0x4, R14 ;  /* 0x000000041c0a7825 */ /* 0x000fc600078e000e */
[----:B------:R-:W-:Y:S01]  /*05e0*/  IADD3 R24, PT, PT, R25, R24, R26 ;  /* 0x0000001819187210 */ /* 0x000fe20007ffe01a */
[----:B0-----:R-:W-:Y:S01]  /*05f0*/  IMAD.WIDE.U32 R22, R13, 0x4, R14 ;  /* 0x000000040d167825 */ /* 0x001fe200078e000e */
[C---:B------:R-:W-:Y:S01]  /*0600*/  IADD3 R25, PT, PT, R3.reuse, -0x3, RZ ;  /* 0xfffffffd03197810 */ /* 0x040fe20007ffe0ff */
[----:B------:R0:W4:Y:S02]  /*0610*/  LDG.E R10, desc[UR6][R10.64] ;  /* 0x000000060a0a7981 */ /* 0x000124000c1e1900 */
[C---:B------:R-:W-:Y:S01]  /*0620*/  VIADD R21, R12.reuse, 0xb ;  /* 0x0000000b0c157836 */ /* 0x040fe20000000000 */
[C---:B------:R-:W-:Y:S01]  /*0630*/  IADD3 R26, PT, PT, R3.reuse, -0x4, RZ ;  /* 0xfffffffc031a7810 */ /* 0x040fe20007ffe0ff */
[----:B------:R1:W4:Y:S01]  /*0640*/  LDG.E R13, desc[UR6][R22.64] ;  /* 0x00000006160d7981 */ /* 0x000322000c1e1900 */
[----:B0-----:R-:W-:Y:S02]  /*0650*/  IADD3 R11, PT, PT, R3, -0x5, RZ ;  /* 0xfffffffb030b7810 */ /* 0x001fe40007ffe0ff */
[----:B--2---:R-:W-:Y:S01]  /*0660*/  IADD3 R29, PT, PT, R29, R9, R24 ;  /* 0x000000091d1d7210 */ /* 0x004fe20007ffe018 */
[----:B------:R-:W-:-:S02]  /*0670*/  VIADD R9, R12, 0xc ;  /* 0x0000000c0c097836 */ /* 0x000fc40000000000 */
[----:B------:R-:W-:-:S04]  /*0680*/  IMAD.WIDE.U32 R24, R25, 0x4, R14 ;  /* 0x0000000419187825 */ /* 0x000fc800078e000e */
[----:B-1----:R-:W-:Y:S02]  /*0690*/  IMAD.WIDE.U32 R22, R9, 0x4, R14 ;  /* 0x0000000409167825 */ /* 0x002fe400078e000e */
[----:B------:R0:W2:Y:S04]  /*06a0*/  LDG.E R24, desc[UR6][R24.64] ;  /* 0x0000000618187981 */ /* 0x0000a8000c1e1900 */
[----:B------:R1:W5:Y:S01]  /*06b0*/  LDG.E R9, desc[UR6][R22.64] ;  /* 0x0000000616097981 */ /* 0x000362000c1e1900 */
[----:B---3--:R-:W-:Y:S01]  /*06c0*/  IADD3 R6, PT, PT, R27, R6, R29 ;  /* 0x000000061b067210 */ /* 0x008fe20007ffe01d */
[----:B------:R-:W-:-:S04]  /*06d0*/  IMAD.WIDE.U32 R28, R21, 0x4, R14 ;  /* 0x00000004151c7825 */ /* 0x000fc800078e000e */
[--C-:B------:R-:W-:Y:S01]  /*06e0*/  IMAD.WIDE.U32 R26, R26, 0x4, R14.reuse ;  /* 0x000000041a1a7825 */ /* 0x100fe200078e000e */
[----:B0-----:R-:W-:Y:S01]  /*06f0*/  IADD3 R25, PT, PT, R3, -0x6, RZ ;  /* 0xfffffffa03197810 */ /* 0x001fe20007ffe0ff */
[----:B------:R0:W2:Y:S02]  /*0700*/  LDG.E R29, desc[UR6][R28.64] ;  /* 0x000000061c1d7981 */ /* 0x0000a4000c1e1900 */
[----:B------:R-:W-:Y:S02]  /*0710*/  VIADD R21, R12, 0xd ;  /* 0x0000000d0c157836 */ /* 0x000fe40000000000 */
[----:B-1----:R-:W-:Y:S01]  /*0720*/  IMAD.WIDE.U32 R22, R11, 0x4, R14 ;  /* 0x000000040b167825 */ /* 0x002fe200078e000e */
[----:B------:R-:W-:Y:S01]  /*0730*/  IADD3 R11, PT, PT, R16, R19, R6 ;  /* 0x00000013100b7210 */ /* 0x000fe20007ffe006 */
[----:B------:R-:W5:Y:S02]  /*0740*/  LDG.E R26, desc[UR6][R26.64] ;  /* 0x000000061a1a7981 */ /* 0x000f64000c1e1900 */
[----:B------:R-:W-:-:S02]  /*0750*/  VIADD R16, R12, 0xe ;  /* 0x0000000e0c107836 */ /* 0x000fc40000000000 */
[----:B------:R-:W-:Y:S01]  /*0760*/  IMAD.WIDE.U32 R18, R21, 0x4, R14 ;  /* 0x0000000415127825 */ /* 0x000fe200078e000e */
[----:B------:R1:W3:Y:S01]  /*0770*/  LDG.E R6, desc[UR6][R22.64] ;  /* 0x0000000616067981 */ /* 0x0002e2000c1e1900 */
[----:B0-----:R-:W-:Y:S02]  /*0780*/  IADD3 R28, PT, PT, R3, -0x7, RZ ;  /* 0xfffffff9031c7810 */ /* 0x001fe40007ffe0ff */
[----:B------:R-:W-:Y:S01]  /*0790*/  IADD3 R11, PT, PT, R17, R20, R11 ;  /* 0x00000014110b7210 */ /* 0x000fe20007ffe00b */
[----:B------:R-:W-:-:S04]  /*07a0*/  IMAD.WIDE.U32 R16, R16, 0x4, R14 ;  /* 0x0000000410107825 */ /* 0x000fc800078e000e */
[--C-:B------:R-:W-:Y:S01]  /*07b0*/  IMAD.WIDE.U32 R20, R25, 0x4, R14.reuse ;  /* 0x0000000419147825 */ /* 0x100fe200078e000e */
[----:B------:R0:W3:Y:S03]  /*07c0*/  LDG.E R27, desc[UR6][R16.64] ;  /* 0x00000006101b7981 */ /* 0x0000e6000c1e1900 */
[C---:B-1----:R-:W-:Y:S01]  /*07d0*/  VIADD R23, R12.reuse, 0xf ;  /* 0x0000000f0c177836 */ /* 0x042fe20000000000 */
[----:B------:R1:W3:Y:S01]  /*07e0*/  LDG.E R25, desc[UR6][R18.64] ;  /* 0x0000000612197981 */ /* 0x0002e2000c1e1900 */
[----:B------:R-:W-:Y:S02]  /*07f0*/  IADD3 R12, PT, PT, R12, 0x10, RZ ;  /* 0x000000100c0c7810 */ /* 0x000fe40007ffe0ff */
[--C-:B------:R-:W-:Y:S01]  /*0800*/  IMAD.WIDE.U32 R22, R23, 0x4, R14.reuse ;  /* 0x0000000417167825 */ /* 0x100fe200078e000e */
[----:B------:R-:W3:Y:S03]  /*0810*/  LDG.E R20, desc[UR6][R20.64] ;  /* 0x0000000614147981 */ /* 0x000ee6000c1e1900 */
[----:B0-----:R-:W-:-:S02]  /*0820*/  IMAD.WIDE.U32 R16, R28, 0x4, R14 ;  /* 0x000000041c107825 */ /* 0x001fc400078e000e */
[----:B------:R-:W3:Y:S02]  /*0830*/  LDG.E R23, desc[UR6][R22.64] ;  /* 0x0000000616177981 */ /* 0x000ee4000c1e1900 */
[----:B-1----:R-:W-:Y:S02]  /*0840*/  VIADD R19, R3, 0xfffffff8 ;  /* 0xfffffff803137836 */ /* 0x002fe40000000000 */
[----:B------:R-:W3:Y:S02]  /*0850*/  LDG.E R28, desc[UR6][R16.64] ;  /* 0x00000006101c7981 */ /* 0x000ee4000c1e1900 */
[----:B------:R-:W-:-:S04]  /*0860*/  IMAD.WIDE.U32 R18, R19, 0x4, R14 ;  /* 0x0000000413127825 */ /* 0x000fc800078e000e */
[----:B------:R-:W-:Y:S02]  /*0870*/  IMAD.WIDE.U32 R14, R12, 0x4, R14 ;  /* 0x000000040c0e7825 */ /* 0x000fe400078e000e */
[----:B------:R-:W3:Y:S04]  /*0880*/  LDG.E R18, desc[UR6][R18.64] ;  /* 0x0000000612127981 */ /* 0x000ee8000c1e1900 */
[----:B------:R-:W3:Y:S01]  /*0890*/  LDG.E R14, desc[UR6][R14.64] ;  /* 0x000000060e0e7981 */ /* 0x000ee2000c1e1900 */
[----:B----4-:R-:W-:Y:S02]  /*08a0*/  IADD3 R10, PT, PT, R10, R13, R11 ;  /* 0x0000000d0a0a7210 */ /* 0x010fe40007ffe00b */
[----:B------:R-:W-:-:S04]  /*08b0*/  IADD3 R5, PT, PT, R5, 0x10, RZ ;  /* 0x0000001005057810 */ /* 0x000fc80007ffe0ff */
[----:B------:R-:W-:Y:S01]  /*08c0*/  ISETP.NE.AND P0, PT, R5, RZ, PT ;  /* 0x000000ff0500720c */ /* 0x000fe20003f05270 */
[----:B------:R-:W-:Y:S01]  /*08d0*/  VIADD R8, R8, 0x10 ;  /* 0x0000001008087836 */ /* 0x000fe20000000000 */
[----:B------:R-:W-:Y:S02]  /*08e0*/  IADD3 R3, PT, PT, R3, -0x10, RZ ;  /* 0xfffffff003037810 */ /* 0x000fe40007ffe0ff */
[----:B--2---:R-:W-:-:S04]  /*08f0*/  IADD3 R10, PT, PT, R29, R24, R10 ;  /* 0x000000181d0a7210 */ /* 0x004fc80007ffe00a */
[----:B-----5:R-:W-:-:S04]  /*0900*/  IADD3 R9, PT, PT, R9, R26, R10 ;  /* 0x0000001a09097210 */ /* 0x020fc80007ffe00a */
[----:B---3--:R-:W-:-:S04]  /*0910*/  IADD3 R6, PT, PT, R25, R6, R9 ;  /* 0x0000000619067210 */ /* 0x008fc80007ffe009 */
[----:B------:R-:W-:-:S04]  /*0920*/  IADD3 R6, PT, PT, R27, R20, R6 ;  /* 0x000000141b067210 */ /* 0x000fc80007ffe006 */
[----:B------:R-:W-:-:S04]  /*0930*/  IADD3 R23, PT, PT, R23, R28, R6 ;  /* 0x0000001c17177210 */ /* 0x000fc80007ffe006 */
[----:B------:R-:W-:Y:S01]  /*0940*/  IADD3 R6, PT, PT, R14, R18, R23 ;  /* 0x000000120e067210 */ /* 0x000fe20007ffe017 */
[----:B------:R-:W-:Y:S06]  /*0950*/  @P0 BRA `(.L_x_2) ;  /* 0xfffffff8002c0947 */ /* 0x000fec000383ffff */
[----:B------:R-:W-:-:S07]  /*0960*/  VIADD R5, R8, 0xfffffff9 ;  /* 0xfffffff908057836 */ /* 0x000fce0000000000 */
.L_x_1:
[----:B------:R-:W-:-:S13]  /*0970*/  ISETP.NE.AND P0, PT, R7, RZ, PT ;  /* 0x000000ff0700720c */ /* 0x000fda0003f05270 */
[----:B------:R-:W-:Y:S05]  /*0980*/  @!P0 BRA `(.L_x_0) ;  /* 0x0000000400c88947 */ /* 0x000fea0003800000 */
[----:B------:R-:W-:Y:S02]  /*0990*/  ISETP.GE.U32.AND P0, PT, R7, 0x8, PT ;  /* 0x000000080700780c */ /* 0x000fe40003f06070 */
[----:B------:R-:W-:-:S04]  /*09a0*/  LOP3.LUT R3, R4, 0x7, RZ, 0xc0, !PT ;  /* 0x0000000704037812 */ /* 0x000fc800078ec0ff */
[----:B------:R-:W-:-:S07]  /*09b0*/  ISETP.NE.AND P1, PT, R3, RZ, PT ;  /* 0x000000ff0300720c */ /* 0x000fce0003f25270 */
[----:B------:R-:W-:Y:S06]  /*09c0*/  @!P0 BRA `(.L_x_3) ;  /* 0x0000000000ec8947 */ /* 0x000fec0003800000 */
[----:B------:R-:W1:Y:S01]  /*09d0*/  LDC.64 R12, c[0x0][0x380] ;  /* 0x0000e000ff0c7b82 */ /* 0x000e620000000a00 */
[C---:B------:R-:W-:Y:S01]  /*09e0*/  IMAD.IADD R15, R2.reuse, 0x1, R5 ;  /* 0x00000001020f7824 */ /* 0x040fe200078e0205 */
[CC--:B------:R-:W-:Y:S02]  /*09f0*/  IADD3 R17, PT, PT, R2.reuse, -R5.reuse, RZ ;  /* 0x8000000502117210 */ /* 0x0c0fe40007ffe0ff */
[----:B------:R-:W-:Y:S01]  /*0a00*/  LOP3.LUT R7, RZ, R5, RZ, 0x33, !PT ;  /* 0x00000005ff077212 */ /* 0x000fe200078e33ff */
[----:B------:R-:W-:Y:S01]  /*0a10*/  VIADD R19, R15, 0x2 ;  /* 0x000000020f137836 */ /* 0x000fe20000000000 */
[----:B------:R-:W-:Y:S01]  /*0a20*/  IADD3 R29, PT, PT, R17, -0x2, RZ ;  /* 0xfffffffe111d7810 */ /* 0x000fe20007ffe0ff */
[C---:B------:R-:W-:Y:S01]  /*0a30*/  VIADD R14, R15.reuse, 0x3 ;  /* 0x000000030f0e7836 */ /* 0x040fe20000000000 */
[----:B------:R-:W-:Y:S01]  /*0a40*/  IADD3 R7, PT, PT, R2, R7, RZ ;  /* 0x0000000702077210 */ /* 0x000fe20007ffe0ff */
[----:B------:R-:W-:Y:S02]  /*0a50*/  VIADD R27, R15, 0x1 ;  /* 0x000000010f1b7836 */ /* 0x000fe40000000000 */
[----:B-1----:R-:W-:-:S04]  /*0a60*/  IMAD.WIDE.U32 R10, R17, 0x4, R12 ;  /* 0x00000004110a7825 */ /* 0x002fc800078e000c */
[--C-:B------:R-:W-:Y:S01]  /*0a70*/  IMAD.WIDE.U32 R18, R19, 0x4, R12.reuse ;  /* 0x0000000413127825 */ /* 0x100fe200078e000c */
[----:B0-----:R-:W2:Y:S03]  /*0a80*/  LDG.E R24, desc[UR6][R10.64] ;  /* 0x000000060a187981 */ /* 0x001ea6000c1e1900 */
[----:B------:R-:W-:-:S04]  /*0a90*/  IMAD.WIDE.U32 R20, R15, 0x4, R12 ;  /* 0x000000040f147825 */ /* 0x000fc800078e000c */
[--C-:B------:R-:W-:Y:S01]  /*0aa0*/  IMAD.WIDE.U32 R8, R7, 0x4, R12.reuse ;  /* 0x0000000407087825 */ /* 0x100fe200078e000c */
[----:B------:R-:W-:Y:S01]  /*0ab0*/  IADD3 R7, PT, PT, R17, -0x3, RZ ;  /* 0xfffffffd11077810 */ /* 0x000fe20007ffe0ff */
[----:B------:R0:W2:Y:S02]  /*0ac0*/  LDG.E R25, desc[UR6][R20.64] ;  /* 0x0000000614197981 */ /* 0x0000a4000c1e1900 */
[--C-:B------:R-:W-:Y:S02]  /*0ad0*/  IMAD.WIDE.U32 R28, R29, 0x4, R12.reuse ;  /* 0x000000041d1c7825 */ /* 0x100fe400078e000c */
[----:B------:R1:W3:Y:S02]  /*0ae0*/  LDG.E R10, desc[UR6][R18.64] ;  /* 0x00000006120a7981 */ /* 0x0002e4000c1e1900 */
[----:B------:R-:W-:Y:S02]  /*0af0*/  IMAD.WIDE.U32 R26, R27, 0x4, R12 ;  /* 0x000000041b1a7825 */ /* 0x000fe400078e000c */
[----:B------:R4:W5:Y:S01]  /*0b00*/  LDG.E R23, desc[UR6][R8.64] ;  /* 0x0000000608177981 */ /* 0x000962000c1e1900 */
[----:B0-----:R-:W-:-:S03]  /*0b10*/  IADD3 R21, PT, PT, R17, -0x4, RZ ;  /* 0xfffffffc11157810 */ /* 0x001fc60007ffe0ff */
[----:B------:R0:W3:Y:S01]  /*0b20*/  LDG.E R11, desc[UR6][R28.64] ;  /* 0x000000061c0b7981 */ /* 0x0000e2000c1e1900 */
[--C-:B-1----:R-:W-:Y:S01]  /*0b30*/  IMAD.WIDE.U32 R18, R14, 0x4, R12.reuse ;  /* 0x000000040e127825 */ /* 0x102fe200078e000c */
[----:B------:R-:W-:Y:S02]  /*0b40*/  IADD3 R14, PT, PT, R17, -0x5, RZ ;  /* 0xfffffffb110e7810 */ /* 0x000fe40007ffe0ff */
[----:B------:R1:W5:Y:S01]  /*0b50*/  LDG.E R22, desc[UR6][R26.64] ;  /* 0x000000061a167981 */ /* 0x000362000c1e1900 */
[----:B----4-:R-:W-:-:S04]  /*0b60*/  IMAD.WIDE.U32 R8, R7, 0x4, R12 ;  /* 0x0000000407087825 */ /* 0x010fc800078e000c */
[----:B------:R-:W-:Y:S02]  /*0b70*/  VIADD R7, R15, 0x4 ;  /* 0x000000040f077836 */ /* 0x000fe40000000000 */
[--C-:B------:R-:W-:Y:S01]  /*0b80*/  IMAD.WIDE.U32 R20, R21, 0x4, R12.reuse ;  /* 0x0000000415147825 */ /* 0x100fe200078e000c */
[----:B------:R-:W4:Y:S03]  /*0b90*/  LDG.E R9, desc[UR6][R8.64] ;  /* 0x0000000608097981 */ /* 0x000f26000c1e1900 */
[----:B0-----:R-:W-:Y:S01]  /*0ba0*/  IMAD.WIDE.U32 R28, R14, 0x4, R12 ;  /* 0x000000040e1c7825 */ /* 0x001fe200078e000c */
[----:B------:R-:W-:-:S03]  /*0bb0*/  IADD3 R14, PT, PT, R17, -0x6, RZ ;  /* 0xfffffffa110e7810 */ /* 0x000fc60007ffe0ff */
[--C-:B-1----:R-:W-:Y:S02]  /*0bc0*/  IMAD.WIDE.U32 R26, R7, 0x4, R12.reuse ;  /* 0x00000004071a7825 */ /* 0x102fe400078e000c */
[----:B------:R0:W4:Y:S02]  /*0bd0*/  LDG.E R7, desc[UR6][R20.64] ;  /* 0x0000000614077981 */ /* 0x000124000c1e1900 */
[----:B------:R-:W-:Y:S02]  /*0be0*/  VIADD R16, R15, 0x5 ;  /* 0x000000050f107836 */ /* 0x000fe40000000000 */
[----:B------:R1:W4:Y:S04]  /*0bf0*/  LDG.E R8, desc[UR6][R18.64] ;  /* 0x0000000612087981 */ /* 0x000328000c1e1900 */
[----:B------:R-:W4:Y:S01]  /*0c00*/  LDG.E R26, desc[UR6][R26.64] ;  /* 0x000000061a1a7981 */ /* 0x000f22000c1e1900 */
[----:B0-----:R-:W-:Y:S01]  /*0c10*/  IMAD.WIDE.U32 R20, R14, 0x4, R12 ;  /* 0x000000040e147825 */ /* 0x001fe200078e000c */
[----:B------:R-:W-:-:S02]  /*0c20*/  IADD3 R14, PT, PT, R17, -0x7, RZ ;  /* 0xfffffff9110e7810 */ /* 0x000fc40007ffe0ff */
[----:B------:R-:W4:Y:S01]  /*0c30*/  LDG.E R28, desc[UR6][R28.64] ;  /* 0x000000061c1c7981 */ /* 0x000f22000c1e1900 */
[----:B-1----:R-:W-:-:S03]  /*0c40*/  IMAD.WIDE.U32 R18, R16, 0x4, R12 ;  /* 0x0000000410127825 */ /* 0x002fc600078e000c */
[----:B------:R0:W4:Y:S01]  /*0c50*/  LDG.E R20, desc[UR6][R20.64] ;  /* 0x0000000614147981 */ /* 0x000122000c1e1900 */
[----:B------:R-:W-:-:S03]  /*0c60*/  VIADD R16, R15, 0x6 ;  /* 0x000000060f107836 */ /* 0x000fc60000000000 */
[----:B------:R-:W4:Y:S01]  /*0c70*/  LDG.E R19, desc[UR6][R18.64] ;  /* 0x0000000612137981 */ /* 0x000f22000c1e1900 */
[----:B------:R-:W-:Y:S01]  /*0c80*/  IMAD.WIDE.U32 R16, R16, 0x4, R12 ;  /* 0x0000000410107825 */ /* 0x000fe200078e000c */
[----:B0-----:R-:W-:-:S03]  /*0c90*/  IADD3 R21, PT, PT, R15, 0x7, RZ ;  /* 0x000000070f157810 */ /* 0x001fc60007ffe0ff */
[--C-:B------:R-:W-:Y:S02]  /*0ca0*/  IMAD.WIDE.U32 R14, R14, 0x4, R12.reuse ;  /* 0x000000040e0e7825 */ /* 0x100fe400078e000c */
[----:B------:R-:W4:Y:S02]  /*0cb0*/  LDG.E R17, desc[UR6][R16.64] ;  /* 0x0000000610117981 */ /* 0x000f24000c1e1900 */
[----:B------:R-:W-:Y:S02]  /*0cc0*/  IMAD.WIDE.U32 R12, R21, 0x4, R12 ;  /* 0x00000004150c7825 */ /* 0x000fe400078e000c */
[----:B------:R-:W4:Y:S04]  /*0cd0*/  LDG.E R14, desc[UR6][R14.64] ;  /* 0x000000060e0e7981 */ /* 0x000f28000c1e1900 */
[----:B------:R-:W4:Y:S01]  /*0ce0*/  LDG.E R12, desc[UR6][R12.64] ;  /* 0x000000060c0c7981 */ /* 0x000f22000c1e1900 */
[----:B------:R-:W-:Y:S01]  /*0cf0*/  VIADD R5, R5, 0x8 ;  /* 0x0000000805057836 */ /* 0x000fe20000000000 */
[----:B--2---:R-:W-:-:S04]  /*0d00*/  IADD3 R24, PT, PT, R25, R24, R6 ;  /* 0x0000001819187210 */ /* 0x004fc80007ffe006 */
[----:B-----5:R-:W-:-:S04]  /*0d10*/  IADD3 R22, PT, PT, R22, R23, R24 ;  /* 0x0000001716167210 */ /* 0x020fc80007ffe018 */
[----:B---3--:R-:W-:-:S04]  /*0d20*/  IADD3 R10, PT, PT, R10, R11, R22 ;  /* 0x0000000b0a0a7210 */ /* 0x008fc80007ffe016 */
[----:B----4-:R-:W-:-:S04]  /*0d30*/  IADD3 R8, PT, PT, R8, R9, R10 ;  /* 0x0000000908087210 */ /* 0x010fc80007ffe00a */
[----:B------:R-:W-:-:S04]  /*0d40*/  IADD3 R7, PT, PT, R26, R7, R8 ;  /* 0x000000071a077210 */ /* 0x000fc80007ffe008 */
[----:B------:R-:W-:-:S04]  /*0d50*/  IADD3 R7, PT, PT, R19, R28, R7 ;  /* 0x0000001c13077210 */ /* 0x000fc80007ffe007 */
[----:B------:R-:W-:-:S04]  /*0d60*/  IADD3 R7, PT, PT, R17, R20, R7 ;  /* 0x0000001411077210 */ /* 0x000fc80007ffe007 */
[----:B------:R-:W-:-:S07]  /*0d70*/  IADD3 R6, PT, PT, R12, R14, R7 ;  /* 0x0000000e0c067210 */ /* 0x000fce0007ffe007 */
.L_x_3:
[----:B------:R-:W-:Y:S05]  /*0d80*/  @!P1 BRA `(.L_x_0) ;  /* 0x0000000000c89947 */ /* 0x000fea0003800000 */
[----:B------:R-:W-:Y:S02]  /*0d90*/  ISETP.GE.U32.AND P0, PT, R3, 0x4, PT ;  /* 0x000000040300780c */ /* 0x000fe40003f06070 */
[----:B------:R-:W-:-:S04]  /*0da0*/  LOP3.LUT R4, R4, 0x3, RZ, 0xc0, !PT ;  /* 0x0000000304047812 */ /* 0x000fc800078ec0ff */
[----:B------:R-:W-:-:S07]  /*0db0*/  ISETP.NE.AND P1, PT, R4, RZ, PT ;  /* 0x000000ff0400720c */ /* 0x000fce0003f25270 */
[----:B------:R-:W-:Y:S06]  /*0dc0*/  @!P0 BRA `(.L_x_4) ;  /* 0x00000000007c8947 */ /* 0x000fec0003800000 */
[----:B------:R-:W1:Y:S01]  /*0dd0*/  LDC.64 R8, c[0x0][0x380] ;  /* 0x0000e000ff087b82 */ /* 0x000e620000000a00 */
[-C--:B------:R-:W-:Y:S02]  /*0de0*/  LOP3.LUT R3, RZ, R5.reuse, RZ, 0x33, !PT ;  /* 0x00000005ff037212 */ /* 0x080fe400078e33ff */
[CC--:B------:R-:W-:Y:S02]  /*0df0*/  IADD3 R13, PT, PT, R2.reuse, R5.reuse, RZ ;  /* 0x00000005020d7210 */ /* 0x0c0fe40007ffe0ff */
[C---:B------:R-:W-:Y:S01]  /*0e00*/  IADD3 R11, PT, PT, R2.reuse, -R5, RZ ;  /* 0x80000005020b7210 */ /* 0x040fe20007ffe0ff */
[----:B------:R-:W-:Y:S01]  /*0e10*/  IMAD.IADD R3, R2, 0x1, R3 ;  /* 0x0000000102037824 */ /* 0x000fe200078e0203 */
[C---:B------:R-:W-:Y:S01]  /*0e20*/  IADD3 R15, PT, PT, R13.reuse, 0x1, RZ ;  /* 0x000000010d0f7810 */ /* 0x040fe20007ffe0ff */
[----:B------:R-:W-:Y:S01]  /*0e30*/  VIADD R25, R13, 0x2 ;  /* 0x000000020d197836 */ /* 0x000fe20000000000 */
[C---:B------:R-:W-:Y:S02]  /*0e40*/  IADD3 R23, PT, PT, R11.reuse, -0x2, RZ ;  /* 0xfffffffe0b177810 */ /* 0x040fe40007ffe0ff */
[----:B------:R-:W-:-:S02]  /*0e50*/  IADD3 R27, PT, PT, R11, -0x3, RZ ;  /* 0xfffffffd0b1b7810 */ /* 0x000fc40007ffe0ff */
[----:B------:R-:W-:Y:S01]  /*0e60*/  IADD3 R29, PT, PT, R13, 0x3, RZ ;  /* 0x000000030d1d7810 */ /* 0x000fe20007ffe0ff */
[----:B-1----:R-:W-:-:S04]  /*0e70*/  IMAD.WIDE.U32 R16, R11, 0x4, R8 ;  /* 0x000000040b107825 */ /* 0x002fc800078e0008 */
[----:B------:R-:W-:-:S04]  /*0e80*/  IMAD.WIDE.U32 R20, R13, 0x4, R8 ;  /* 0x000000040d147825 */ /* 0x000fc800078e0008 */
[--C-:B------:R-:W-:Y:S01]  /*0e90*/  IMAD.WIDE.U32 R18, R3, 0x4, R8.reuse ;  /* 0x0000000403127825 */ /* 0x100fe200078e0008 */
[----:B0-----:R-:W2:Y:S03]  /*0ea0*/  LDG.E R7, desc[UR6][R20.64] ;  /* 0x0000000614077981 */ /* 0x001ea6000c1e1900 */
[--C-:B------:R-:W-:Y:S01]  /*0eb0*/  IMAD.WIDE.U32 R14, R15, 0x4, R8.reuse ;  /* 0x000000040f0e7825 */ /* 0x100fe200078e0008 */
[----:B------:R0:W2:Y:S03]  /*0ec0*/  LDG.E R3, desc[UR6][R16.64] ;  /* 0x0000000610037981 */ /* 0x0000a6000c1e1900 */
[--C-:B------:R-:W-:Y:S01]  /*0ed0*/  IMAD.WIDE.U32 R10, R23, 0x4, R8.reuse ;  /* 0x00000004170a7825 */ /* 0x100fe200078e0008 */
[----:B------:R-:W3:Y:S03]  /*0ee0*/  LDG.E R18, desc[UR6][R18.64] ;  /* 0x0000000612127981 */ /* 0x000ee6000c1e1900 */
[--C-:B------:R-:W-:Y:S01]  /*0ef0*/  IMAD.WIDE.U32 R12, R25, 0x4, R8.reuse ;  /* 0x00000004190c7825 */ /* 0x100fe200078e0008 */
[----:B------:R-:W3:Y:S03]  /*0f00*/  LDG.E R14, desc[UR6][R14.64] ;  /* 0x000000060e0e7981 */ /* 0x000ee6000c1e1900 */
[--C-:B0-----:R-:W-:Y:S01]  /*0f10*/  IMAD.WIDE.U32 R16, R27, 0x4, R8.reuse ;  /* 0x000000041b107825 */ /* 0x101fe200078e0008 */
[----:B------:R-:W4:Y:S03]  /*0f20*/  LDG.E R10, desc[UR6][R10.64] ;  /* 0x000000060a0a7981 */ /* 0x000f26000c1e1900 */
[----:B------:R-:W-:Y:S01]  /*0f30*/  IMAD.WIDE.U32 R8, R29, 0x4, R8 ;  /* 0x000000041d087825 */ /* 0x000fe200078e0008 */
[----:B------:R-:W4:Y:S04]  /*0f40*/  LDG.E R12, desc[UR6][R12.64] ;  /* 0x000000060c0c7981 */ /* 0x000f28000c1e1900 */
[----:B------:R-:W5:Y:S04]  /*0f50*/  LDG.E R16, desc[UR6][R16.64] ;  /* 0x0000000610107981 */ /* 0x000f68000c1e1900 */
[----:B------:R-:W5:Y:S01]  /*0f60*/  LDG.E R8, desc[UR6][R8.64] ;  /* 0x0000000608087981 */ /* 0x000f62000c1e1900 */
[----:B------:R-:W-:Y:S01]  /*0f70*/  VIADD R5, R5, 0x4 ;  /* 0x0000000405057836 */ /* 0x000fe20000000000 */
[----:B--2---:R-:W-:-:S04]  /*0f80*/  IADD3 R3, PT, PT, R7, R3, R6 ;  /* 0x0000000307037210 */ /* 0x004fc80007ffe006 */
[----:B---3--:R-:W-:-:S04]  /*0f90*/  IADD3 R3, PT, PT, R14, R18, R3 ;  /* 0x000000120e037210 */ /* 0x008fc80007ffe003 */
[----:B----4-:R-:W-:-:S04]  /*0fa0*/  IADD3 R3, PT, PT, R12, R10, R3 ;  /* 0x0000000a0c037210 */ /* 0x010fc80007ffe003 */
[----:B-----5:R-:W-:-:S07]  /*0fb0*/  IADD3 R6, PT, PT, R8, R16, R3 ;  /* 0x0000001008067210 */ /* 0x020fce0007ffe003 */
.L_x_4:
[----:B------:R-:W-:Y:S05]  /*0fc0*/  @!P1 BRA `(.L_x_0) ;  /* 0x0000000000389947 */ /* 0x000fea0003800000 */
[----:B------:R-:W1:Y:S01]  /*0fd0*/  LDC.64 R10, c[0x0][0x380] ;  /* 0x0000e000ff0a7b82 */ /* 0x000e620000000a00 */
[----:B------:R-:W-:Y:S02]  /*0fe0*/  IADD3 R3, PT, PT, R0, UR4, R5 ;  /* 0x0000000400037c10 */ /* 0x000fe4000fffe005 */
[----:B------:R-:W-:Y:S02]  /*0ff0*/  IADD3 R7, PT, PT, R2, -R5, RZ ;  /* 0x8000000502077210 */ /* 0x000fe40007ffe0ff */
[----:B------:R-:W-:-:S07]  /*1000*/  IADD3 R0, PT, PT, -R4, RZ, RZ ;  /* 0x000000ff04007210 */ /* 0x000fce0007ffe1ff */
.L_x_5:
[----:B-1----:R-:W-:-:S04]  /*1010*/  IMAD.WIDE.U32 R4, R7, 0x4, R10 ;  /* 0x0000000407047825 */ /* 0x002fc800078e000a */
[C---:B------:R-:W-:Y:S02]  /*1020*/  IMAD.WIDE.U32 R8, R3.reuse, 0x4, R10 ;  /* 0x0000000403087825 */ /* 0x040fe400078e000a */
[----:B0-----:R-:W2:Y:S04]  /*1030*/  LDG.E R5, desc[UR6][R4.64] ;  /* 0x0000000604057981 */ /* 0x001ea8000c1e1900 */
[----:B------:R-:W2:Y:S01]  /*1040*/  LDG.E R8, desc[UR6][R8.64] ;  /* 0x0000000608087981 */ /* 0x000ea2000c1e1900 */
[----:B------:R-:W-:Y:S01]  /*1050*/  VIADD R0, R0, 0x1 ;  /* 0x0000000100007836 */ /* 0x000fe20000000000 */
[----:B------:R-:W-:Y:S02]  /*1060*/  IADD3 R3, PT, PT, R3, 0x1, RZ ;  /* 0x0000000103037810 */ /* 0x000fe40007ffe0ff */
[----:B------:R-:W-:-:S02]  /*1070*/  IADD3 R7, PT, PT, R7, -0x1, RZ ;  /* 0xffffffff07077810 */ /* 0x000fc40007ffe0ff */
[----:B------:R-:W-:Y:S02]  /*1080*/  ISETP.NE.AND P0, PT, R0, RZ, PT ;  /* 0x000000ff0000720c */ /* 0x000fe40003f05270 */
[----:B--2---:R-:W-:-:S11]  /*1090*/  IADD3 R6, PT, PT, R8, R5, R6 ;  /* 0x0000000508067210 */ /* 0x004fd60007ffe006 */
[----:B------:R-:W-:Y:S05]  /*10a0*/  @P0 BRA `(.L_x_5) ;  /* 0xfffffffc00d80947 */ /* 0x000fea000383ffff */
.L_x_0:
[----:B------:R-:W1:Y:S02]  /*10b0*/  LDC.64 R4, c[0x0][0x388] ;  /* 0x0000e200ff047b82 */ /* 0x000e640000000a00 */
[----:B-1----:R-:W-:-:S05]  /*10c0*/  IMAD.WIDE.U32 R2, R2, 0x4, R4 ;  /* 0x0000000402027825 */ /* 0x002fca00078e0004 */
[----:B0-----:R-:W-:Y:S01]  /*10d0*/  STG.E desc[UR6][R2.64], R6 ;  /* 0x0000000602007986 */ /* 0x001fe2000c101906 */
[----:B------:R-:W-:Y:S05]  /*10e0*/  EXIT ;  /* 0x000000000000794d */ /* 0x000fea0003800000 */
.L_x_6:
[----:B------:R-:W-:-:S00]  /*10f0*/  BRA `(.L_x_6) ;  /* 0xfffffffc00fc7947 */ /* 0x000fc0000383ffff */
[----:B------:R-:W-:-:S00]  /*1100*/  NOP ;  /* 0x0000000000007918 */ /* 0x000fc00000000000 */
[----:B------:R-:W-:-:S00]  /*1110*/  NOP ;  /* 0x0000000000007918 */ /* 0x000fc00000000000 */
[----:B------:R-:W-:-:S00]  /*1120*/  NOP ;  /* 0x0000000000007918 */ /* 0x000fc00000000000 */
[----:B------:R-:W-:-:S00]  /*1130*/  NOP ;  /* 0x0000000000007918 */ /* 0x000fc00000000000 */
[----:B------:R-:W-:-:S00]  /*1140*/  NOP ;  /* 0x0000000000007918 */ /* 0x000fc00000000000 */
[----:B------:R-:W-:-:S00]  /*1150*/  NOP ;  /* 0x0000000000007918 */ /* 0x000fc00000000000 */
[----:B------:R-:W-:-:S00]  /*1160*/  NOP ;  /* 0x0000000000007918 */ /* 0x000fc00000000000 */
[----:B------:R-:W-:-:S00]  /*1170*/  NOP ;  /* 0x0000000000007918 */ /* 0x000fc00000000000 */
.L_x_7:


//--------------------- .nv.shared.reserved.0     --------------------------
	.section	.nv.shared.reserved.0,"aw",@nobits
	.weak		__nv_reservedSMEM_offset_0_alias
	.size		__nv_reservedSMEM_offset_0_alias, 0, 64
	.other		__nv_reservedSMEM_offset_0_alias,@"STO_CUDA_RESERVED_SHARED STV_DEFAULT"
__nv_reservedSMEM_offset_0_alias:
	.zero		0
	.zero		64


//--------------------- .nv.constant0._Z11sliding_gpuPKjPjjii --------------------------
	.section	.nv.constant0._Z11sliding_gpuPKjPjjii,"a",@progbits
	.sectionflags	@""
	.align	4
.nv.constant0._Z11sliding_gpuPKjPjjii:
	.zero		924


//--------------------- SYMBOLS --------------------------

	.type		.nv.reservedSmem.offset0,@object
	.size		.nv.reservedSmem.offset0,0x4
